	.headerflags	@"EF_CUDA_TEXMODE_UNIFIED EF_CUDA_64BIT_ADDRESS EF_CUDA_SM89 EF_CUDA_VIRTUAL_SM(EF_CUDA_SM89)"
	.elftype	@"ET_EXEC"


//--------------------- .nv.info                  --------------------------
	.section	.nv.info,"",@"SHT_CUDA_INFO"
	.align	4


	//----- nvinfo : EIATTR_REGCOUNT
	.align		4
        /*0000*/ 	.byte	0x04, 0x2f
        /*0002*/ 	.short	(.L_1 - .L_0)
	.align		4
.L_0:
        /*0004*/ 	.word	index@(triton_per_fused_add_mul_pow_reciprocal_select_sum_unsqueeze_31)
        /*0008*/ 	.word	0x00000012


	//----- nvinfo : EIATTR_FRAME_SIZE
	.align		4
.L_1:
        /*000c*/ 	.byte	0x04, 0x11
        /*000e*/ 	.short	(.L_3 - .L_2)
	.align		4
.L_2:
        /*0010*/ 	.word	index@(triton_per_fused_add_mul_pow_reciprocal_select_sum_unsqueeze_31)
        /*0014*/ 	.word	0x00000000


	//----- nvinfo : EIATTR_MIN_STACK_SIZE
	.align		4
.L_3:
        /*0018*/ 	.byte	0x04, 0x12
        /*001a*/ 	.short	(.L_5 - .L_4)
	.align		4
.L_4:
        /*001c*/ 	.word	index@(triton_per_fused_add_mul_pow_reciprocal_select_sum_unsqueeze_31)
        /*0020*/ 	.word	0x00000000
.L_5:


//--------------------- .nv.info.triton_per_fused_add_mul_pow_reciprocal_select_sum_unsqueeze_31 --------------------------
	.section	.nv.info.triton_per_fused_add_mul_pow_reciprocal_select_sum_unsqueeze_31,"",@"SHT_CUDA_INFO"
	.sectionflags	@""
	.align	4


	//----- nvinfo : EIATTR_CUDA_API_VERSION
	.align		4
        /*0000*/ 	.byte	0x04, 0x37
        /*0002*/ 	.short	(.L_7 - .L_6)
.L_6:
        /*0004*/ 	.word	0x00000080


	//----- nvinfo : EIATTR_PARAM_CBANK
	.align		4
.L_7:
        /*0008*/ 	.byte	0x04, 0x0a
        /*000a*/ 	.short	(.L_9 - .L_8)
	.align		4
.L_8:
        /*000c*/ 	.word	index@(.nv.constant0.triton_per_fused_add_mul_pow_reciprocal_select_sum_unsqueeze_31)
        /*0010*/ 	.short	0x0160
        /*0012*/ 	.short	0x0028


	//----- nvinfo : EIATTR_CBANK_PARAM_SIZE
	.align		4
.L_9:
        /*0014*/ 	.byte	0x03, 0x19
        /*0016*/ 	.short	0x0028


	//----- nvinfo : EIATTR_KPARAM_INFO
	.align		4
        /*0018*/ 	.byte	0x04, 0x17
        /*001a*/ 	.short	(.L_11 - .L_10)
.L_10:
        /*001c*/ 	.word	0x00000000
        /*0020*/ 	.short	0x0004
        /*0022*/ 	.short	0x0020
        /*0024*/ 	.byte	0x00, 0xf4, 0x21, 0x00


	//----- nvinfo : EIATTR_KPARAM_INFO
	.align		4
.L_11:
        /*0028*/ 	.byte	0x04, 0x17
        /*002a*/ 	.short	(.L_13 - .L_12)
.L_12:
        /*002c*/ 	.word	0x00000000
        /*0030*/ 	.short	0x0003
        /*0032*/ 	.short	0x0018
        /*0034*/ 	.byte	0x00, 0xf0, 0x11, 0x00


	//----- nvinfo : EIATTR_KPARAM_INFO
	.align		4
.L_13:
        /*0038*/ 	.byte	0x04, 0x17
        /*003a*/ 	.short	(.L_15 - .L_14)
.L_14:
        /*003c*/ 	.word	0x00000000
        /*0040*/ 	.short	0x0002
        /*0042*/ 	.short	0x0010
        /*0044*/ 	.byte	0x00, 0xf4, 0x21, 0x00


	//----- nvinfo : EIATTR_KPARAM_INFO
	.align		4
.L_15:
        /*0048*/ 	.byte	0x04, 0x17
        /*004a*/ 	.short	(.L_17 - .L_16)
.L_16:
        /*004c*/ 	.word	0x00000000
        /*0050*/ 	.short	0x0001
        /*0052*/ 	.short	0x0008
        /*0054*/ 	.byte	0x00, 0xf4, 0x21, 0x00


	//----- nvinfo : EIATTR_KPARAM_INFO
	.align		4
.L_17:
        /*0058*/ 	.byte	0x04, 0x17
        /*005a*/ 	.short	(.L_19 - .L_18)
.L_18:
        /*005c*/ 	.word	0x00000000
        /*0060*/ 	.short	0x0000
        /*0062*/ 	.short	0x0000
        /*0064*/ 	.byte	0x00, 0xf4, 0x21, 0x00


	//----- nvinfo : EIATTR_MAXREG_COUNT
	.align		4
.L_19:
        /*0068*/ 	.byte	0x03, 0x1b
        /*006a*/ 	.short	0x00ff


	//----- nvinfo : EIATTR_COOP_GROUP_MASK_REGIDS
	.align		4
        /*006c*/ 	.byte	0x04, 0x29
        /*006e*/ 	.short	(.L_21 - .L_20)


	//   ....[0]....
.L_20:
        /*0070*/ 	.word	0xffffffff


	//   ....[1]....
        /*0074*/ 	.word	0xffffffff


	//   ....[2]....
        /*0078*/ 	.word	0xffffffff


	//   ....[3]....
        /*007c*/ 	.word	0xffffffff


	//   ....[4]....
        /*0080*/ 	.word	0xffffffff


	//   ....[5]....
        /*0084*/ 	.word	0xffffffff


	//----- nvinfo : EIATTR_COOP_GROUP_INSTR_OFFSETS
	.align		4
.L_21:
        /*0088*/ 	.byte	0x04, 0x28
        /*008a*/ 	.short	(.L_23 - .L_22)


	//   ....[0]....
.L_22:
        /*008c*/ 	.word	0x000000c0


	//   ....[1]....
        /*0090*/ 	.word	0x000000f0


	//   ....[2]....
        /*0094*/ 	.word	0x00000110


	//   ....[3]....
        /*0098*/ 	.word	0x00000130


	//   ....[4]....
        /*009c*/ 	.word	0x00000150


	//   ....[5]....
        /*00a0*/ 	.word	0x000001d0


	//----- nvinfo : EIATTR_EXIT_INSTR_OFFSETS
	.align		4
.L_23:
        /*00a4*/ 	.byte	0x04, 0x1c
        /*00a6*/ 	.short	(.L_25 - .L_24)


	//   ....[0]....
.L_24:
        /*00a8*/ 	.word	0x00000340


	//----- nvinfo : EIATTR_REQNTID
	.align		4
.L_25:
        /*00ac*/ 	.byte	0x04, 0x10
        /*00ae*/ 	.short	(.L_27 - .L_26)
.L_26:
        /*00b0*/ 	.word	0x00000040
        /*00b4*/ 	.word	0x00000001
        /*00b8*/ 	.word	0x00000001
.L_27:


//--------------------- .nv.callgraph             --------------------------
	.section	.nv.callgraph,"",@"SHT_CUDA_CALLGRAPH"
	.align	4
	.sectionentsize	8
	.align		4
        /*0000*/ 	.word	0x00000000
	.align		4
        /*0004*/ 	.word	0xffffffff
	.align		4
        /*0008*/ 	.word	0x00000000
	.align		4
        /*000c*/ 	.word	0xfffffffe
	.align		4
        /*0010*/ 	.word	0x00000000
	.align		4
        /*0014*/ 	.word	0xfffffffd
	.align		4
        /*0018*/ 	.word	0x00000000
	.align		4
        /*001c*/ 	.word	0xfffffffc


//--------------------- .nv.rel.action            --------------------------
	.section	.nv.rel.action,"",@"SHT_CUDA_RELOCINFO"
	.align	8
	.sectionentsize	8
        /*0000*/ 	.byte	0x73, 0x00, 0x00, 0x00, 0x00, 0x00, 0x00, 0x00, 0x00, 0x00, 0x00, 0x11, 0x25, 0x00, 0x05, 0x36


//--------------------- .nv.constant0.triton_per_fused_add_mul_pow_reciprocal_select_sum_unsqueeze_31 --------------------------
	.section	.nv.constant0.triton_per_fused_add_mul_pow_reciprocal_select_sum_unsqueeze_31,"a",@progbits
	.sectionflags	@""
	.align	4
.nv.constant0.triton_per_fused_add_mul_pow_reciprocal_select_sum_unsqueeze_31:
	.zero		392


//--------------------- .text.triton_per_fused_add_mul_pow_reciprocal_select_sum_unsqueeze_31 --------------------------
	.section	.text.triton_per_fused_add_mul_pow_reciprocal_select_sum_unsqueeze_31,"ax",@progbits
	.sectionflags	@"SHF_BARRIERS=1"
	.sectioninfo	@"SHI_REGISTERS=18"
	.align	128
        .global         triton_per_fused_add_mul_pow_reciprocal_select_sum_unsqueeze_31
        .type           triton_per_fused_add_mul_pow_reciprocal_select_sum_unsqueeze_31,@function
        .size           triton_per_fused_add_mul_pow_reciprocal_select_sum_unsqueeze_31,(.L_x_1 - triton_per_fused_add_mul_pow_reciprocal_select_sum_unsqueeze_31)
        .other          triton_per_fused_add_mul_pow_reciprocal_select_sum_unsqueeze_31,@"STO_CUDA_ENTRY STV_DEFAULT"
triton_per_fused_add_mul_pow_reciprocal_select_sum_unsqueeze_31:
.text.triton_per_fused_add_mul_pow_reciprocal_select_sum_unsqueeze_31:
[----:B------:R-:W-:Y:S02]  /*0000*/  MOV R1, c[0x0][0x28] ;  /* 0x00000a0000017a02 */ /* 0x000fe40000000f00 */
[----:B------:R-:W0:Y:S01]  /*0010*/  S2R R13, SR_TID.X ;  /* 0x00000000000d7919 */ /* 0x000e220000002100 */
[----:B------:R-:W-:Y:S01]  /*0020*/  MOV R15, 0x4 ;  /* 0x00000004000f7802 */ /* 0x000fe20000000f00 */
[----:B------:R-:W-:Y:S01]  /*0030*/  ULDC.64 UR4, c[0x0][0x118] ;  /* 0x0000460000047ab9 */ /* 0x000fe20000000a00 */
[----:B0-----:R-:W-:-:S05]  /*0040*/  LOP3.LUT R4, R13, 0x3f, RZ, 0xc0, !PT ;  /* 0x0000003f0d047812 */ /* 0x001fca00078ec0ff */
[----:B------:R-:W-:-:S05]  /*0050*/  IMAD.WIDE.U32 R2, R4, R15, c[0x0][0x168] ;  /* 0x00005a0004027625 */ /* 0x000fca00078e000f */
[----:B------:R0:W2:Y:S01]  /*0060*/  LDG.E R0, [R2.64+0x1900] ;  /* 0x0019000402007981 */ /* 0x0000a2000c1e1900 */
[C---:B------:R-:W-:Y:S02]  /*0070*/  LOP3.LUT P0, RZ, R13.reuse, 0x1f, RZ, 0xc0, !PT ;  /* 0x0000001f0dff7812 */ /* 0x040fe4000780c0ff */
[----:B------:R-:W-:Y:S02]  /*0080*/  ISETP.GE.AND P1, PT, R13, 0x2, PT ;  /* 0x000000020d00780c */ /* 0x000fe40003f26270 */
[----:B0-----:R-:W-:-:S04]  /*0090*/  SHF.R.U32.HI R2, RZ, 0x3, R13 ;  /* 0x00000003ff027819 */ /* 0x001fc8000001160d */
[----:B------:R-:W-:Y:S01]  /*00a0*/  LOP3.LUT R3, R2, 0x4, RZ, 0xc0, !PT ;  /* 0x0000000402037812 */ /* 0x000fe200078ec0ff */
[----:B--2---:R-:W-:-:S06]  /*00b0*/  FMUL R5, R0, R0 ;  /* 0x0000000000057220 */ /* 0x004fcc0000400000 */
[----:B------:R-:W0:Y:S02]  /*00c0*/  SHFL.BFLY PT, R5, R5, 0x10, 0x1f ;  /* 0x0e001f0005057f89 */ /* 0x000e2400000e0000 */
[----:B0-----:R-:W-:Y:S01]  /*00d0*/  FFMA R6, R0, R0, R5 ;  /* 0x0000000000067223 */ /* 0x001fe20000000005 */
[----:B------:R-:W-:-:S04]  /*00e0*/  LOP3.LUT R5, R13, 0x1, RZ, 0xc0, !PT ;  /* 0x000000010d057812 */ /* 0x000fc800078ec0ff */
[----:B------:R-:W0:Y:S02]  /*00f0*/  SHFL.BFLY PT, R7, R6, 0x8, 0x1f ;  /* 0x0d001f0006077f89 */ /* 0x000e2400000e0000 */
[----:B0-----:R-:W-:-:S05]  /*0100*/  FADD R7, R6, R7 ;  /* 0x0000000706077221 */ /* 0x001fca0000000000 */
[----:B------:R-:W0:Y:S02]  /*0110*/  SHFL.BFLY PT, R8, R7, 0x4, 0x1f ;  /* 0x0c801f0007087f89 */ /* 0x000e2400000e0000 */
[----:B0-----:R-:W-:-:S05]  /*0120*/  FADD R8, R7, R8 ;  /* 0x0000000807087221 */ /* 0x001fca0000000000 */
[----:B------:R-:W0:Y:S02]  /*0130*/  SHFL.BFLY PT, R9, R8, 0x2, 0x1f ;  /* 0x0c401f0008097f89 */ /* 0x000e2400000e0000 */
[----:B0-----:R-:W-:-:S05]  /*0140*/  FADD R9, R8, R9 ;  /* 0x0000000908097221 */ /* 0x001fca0000000000 */
[----:B------:R-:W0:Y:S02]  /*0150*/  SHFL.BFLY PT, R10, R9, 0x1, 0x1f ;  /* 0x0c201f00090a7f89 */ /* 0x000e2400000e0000 */
[----:B0-----:R-:W-:-:S05]  /*0160*/  FADD R10, R9, R10 ;  /* 0x0000000a090a7221 */ /* 0x001fca0000000000 */
[----:B------:R0:W-:Y:S04]  /*0170*/  @!P0 STS [R3], R10 ;  /* 0x0000000a03008388 */ /* 0x0001e80000000800 */
[----:B------:R-:W-:Y:S01]  /*0180*/  BAR.SYNC.DEFER_BLOCKING 0x0 ;  /* 0x0000000000007b1d */ /* 0x000fe20000010000 */
[----:B------:R-:W-:-:S04]  /*0190*/  ISETP.NE.U32.AND P0, PT, R5, 0x1, PT ;  /* 0x000000010500780c */ /* 0x000fc80003f05070 */
[----:B------:R-:W-:Y:S02]  /*01a0*/  ISETP.LT.AND P0, PT, R13, 0x2, P0 ;  /* 0x000000020d00780c */ /* 0x000fe40000701270 */
[----:B0-----:R-:W-:Y:S01]  /*01b0*/  MOV R3, 0x3e800000 ;  /* 0x3e80000000037802 */ /* 0x001fe20000000f00 */
[----:B------:R-:W0:Y:S04]  /*01c0*/  @!P1 LDS R11, [R13.X4] ;  /* 0x000000000d0b9984 */ /* 0x000e280000004800 */
[----:B0-----:R-:W0:Y:S02]  /*01d0*/  SHFL.BFLY PT, R2, R11, 0x1, 0x1f ;  /* 0x0c201f000b027f89 */ /* 0x001e2400000e0000 */
[----:B0-----:R-:W-:-:S05]  /*01e0*/  FADD R2, R11, R2 ;  /* 0x000000020b027221 */ /* 0x001fca0000000000 */
[----:B------:R-:W-:Y:S04]  /*01f0*/  @P0 STS [R13.X4], R2 ;  /* 0x000000020d000388 */ /* 0x000fe80000004800 */
[----:B------:R-:W-:Y:S06]  /*0200*/  BAR.SYNC.DEFER_BLOCKING 0x0 ;  /* 0x0000000000007b1d */ /* 0x000fec0000010000 */
[----:B------:R-:W0:Y:S02]  /*0210*/  LDS R5, [RZ] ;  /* 0x00000000ff057984 */ /* 0x000e240000000800 */
[----:B0-----:R-:W-:-:S02]  /*0220*/  FADD R6, R5, 9.9999999392252902908e-09 ;  /* 0x322bcc7705067421 */ /* 0x001fc40000000000 */
[----:B------:R-:W-:Y:S03]  /*0230*/  BAR.SYNC.DEFER_BLOCKING 0x0 ;  /* 0x0000000000007b1d */ /* 0x000fe60000010000 */
[C---:B------:R-:W-:Y:S02]  /*0240*/  FSETP.GT.AND P1, PT, |R6|.reuse, 8.50705917302346158658e+37, PT ;  /* 0x7e8000000600780b */ /* 0x040fe40003f24200 */
[----:B------:R-:W-:Y:S02]  /*0250*/  FSETP.GEU.AND P0, PT, |R6|, 1.175494350822287508e-38, PT ;  /* 0x008000000600780b */ /* 0x000fe40003f0e200 */
[----:B------:R-:W-:-:S09]  /*0260*/  FSEL R3, R3, 1, P1 ;  /* 0x3f80000003037808 */ /* 0x000fd20000800000 */
[----:B------:R-:W-:Y:S01]  /*0270*/  @P1 FMUL R6, R6, 0.25 ;  /* 0x3e80000006061820 */ /* 0x000fe20000400000 */
[C---:B------:R-:W-:Y:S01]  /*0280*/  ISETP.NE.AND P1, PT, R4.reuse, RZ, PT ;  /* 0x000000ff0400720c */ /* 0x040fe20003f25270 */
[----:B------:R-:W-:Y:S01]  /*0290*/  @!P0 FMUL R3, R3, 16777216 ;  /* 0x4b80000003038820 */ /* 0x000fe20000400000 */
[----:B------:R-:W-:Y:S01]  /*02a0*/  IMAD.WIDE.U32 R4, R4, R15, c[0x0][0x170] ;  /* 0x00005c0004047625 */ /* 0x000fe200078e000f */
[----:B------:R-:W-:-:S06]  /*02b0*/  @!P0 FMUL R6, R6, 16777216 ;  /* 0x4b80000006068820 */ /* 0x000fcc0000400000 */
[----:B------:R-:W0:Y:S04]  /*02c0*/  MUFU.RCP R6, R6 ;  /* 0x0000000600067308 */ /* 0x000e280000001000 */
[----:B------:R-:W-:Y:S01]  /*02d0*/  @!P1 MOV R2, c[0x0][0x160] ;  /* 0x0000580000029a02 */ /* 0x000fe20000000f00 */
[----:B0-----:R-:W-:Y:S01]  /*02e0*/  FMUL R7, R6, R3 ;  /* 0x0000000306077220 */ /* 0x001fe20000400000 */
[----:B------:R-:W-:-:S03]  /*02f0*/  @!P1 MOV R3, c[0x0][0x164] ;  /* 0x0000590000039a02 */ /* 0x000fc60000000f00 */
[----:B------:R-:W-:Y:S02]  /*0300*/  FADD R9, R7, R7 ;  /* 0x0000000707097221 */ /* 0x000fe40000000000 */
[----:B------:R-:W-:Y:S02]  /*0310*/  @!P1 STG.E [R2.64], R7 ;  /* 0x0000000702009986 */ /* 0x000fe4000c101904 */
[----:B------:R-:W-:-:S05]  /*0320*/  FMUL R9, R0, R9 ;  /* 0x0000000900097220 */ /* 0x000fca0000400000 */
[----:B------:R-:W-:Y:S01]  /*0330*/  STG.E [R4.64], R9 ;  /* 0x0000000904007986 */ /* 0x000fe2000c101904 */
[----:B------:R-:W-:Y:S05]  /*0340*/  EXIT ;  /* 0x000000000000794d */ /* 0x000fea0003800000 */
.L_x_0:
[----:B------:R-:W-:-:S00]  /*0350*/  BRA `(.L_x_0) ;  /* 0xfffffff000007947 */ /* 0x000fc0000383ffff */
[----:B------:R-:W-:-:S00]  /*0360*/  NOP ;  /* 0x0000000000007918 */ /* 0x000fc00000000000 */
        /* <DEDUP_REMOVED lines=9> */
.L_x_1:


//--------------------- .nv.shared.triton_per_fused_add_mul_pow_reciprocal_select_sum_unsqueeze_31 --------------------------
	.section	.nv.shared.triton_per_fused_add_mul_pow_reciprocal_select_sum_unsqueeze_31,"aw",@nobits
	.sectionflags	@""
	.align	16
